	.headerflags	@"EF_CUDA_TEXMODE_UNIFIED EF_CUDA_64BIT_ADDRESS EF_CUDA_ACCELERATORS EF_CUDA_SM90 EF_CUDA_VIRTUAL_SM(EF_CUDA_SM90)"
	.elftype	@"ET_EXEC"


//--------------------- .nv.info                  --------------------------
	.section	.nv.info,"",@"SHT_CUDA_INFO"
	.align	4


	//----- nvinfo : EIATTR_REGCOUNT
	.align		4
        /*0000*/ 	.byte	0x04, 0x2f
        /*0002*/ 	.short	(.L_1 - .L_0)
	.align		4
.L_0:
        /*0004*/ 	.word	index@(triton_poi_fused_clone_1)
        /*0008*/ 	.word	0x00000010


	//----- nvinfo : EIATTR_MIN_STACK_SIZE
	.align		4
.L_1:
        /*000c*/ 	.byte	0x04, 0x12
        /*000e*/ 	.short	(.L_3 - .L_2)
	.align		4
.L_2:
        /*0010*/ 	.word	index@(triton_poi_fused_clone_1)
        /*0014*/ 	.word	0x00000000


	//----- nvinfo : EIATTR_FRAME_SIZE
	.align		4
.L_3:
        /*0018*/ 	.byte	0x04, 0x11
        /*001a*/ 	.short	(.L_5 - .L_4)
	.align		4
.L_4:
        /*001c*/ 	.word	index@(triton_poi_fused_clone_1)
        /*0020*/ 	.word	0x00000000


	//----- nvinfo : EIATTR_MIN_STACK_SIZE
	.align		4
.L_5:
        /*0024*/ 	.byte	0x04, 0x12
        /*0026*/ 	.short	(.L_7 - .L_6)
	.align		4
.L_6:
        /*0028*/ 	.word	index@(triton_poi_fused_clone_1)
        /*002c*/ 	.word	0x00000000
.L_7:


//--------------------- .nv.info.triton_poi_fused_clone_1 --------------------------
	.section	.nv.info.triton_poi_fused_clone_1,"",@"SHT_CUDA_INFO"
	.sectionflags	@""
	.align	4


	//----- nvinfo : EIATTR_CUDA_API_VERSION
	.align		4
        /*0000*/ 	.byte	0x04, 0x37
        /*0002*/ 	.short	(.L_9 - .L_8)
.L_8:
        /*0004*/ 	.word	0x0000007c


	//----- nvinfo : EIATTR_KPARAM_INFO
	.align		4
.L_9:
        /*0008*/ 	.byte	0x04, 0x17
        /*000a*/ 	.short	(.L_11 - .L_10)
.L_10:
        /*000c*/ 	.word	0x00000000
        /*0010*/ 	.short	0x0004
        /*0012*/ 	.short	0x001c
        /*0014*/ 	.byte	0x00, 0xf0, 0x11, 0x00


	//----- nvinfo : EIATTR_KPARAM_INFO
	.align		4
.L_11:
        /*0018*/ 	.byte	0x04, 0x17
        /*001a*/ 	.short	(.L_13 - .L_12)
.L_12:
        /*001c*/ 	.word	0x00000000
        /*0020*/ 	.short	0x0003
        /*0022*/ 	.short	0x0018
        /*0024*/ 	.byte	0x00, 0xf0, 0x11, 0x00


	//----- nvinfo : EIATTR_KPARAM_INFO
	.align		4
.L_13:
        /*0028*/ 	.byte	0x04, 0x17
        /*002a*/ 	.short	(.L_15 - .L_14)
.L_14:
        /*002c*/ 	.word	0x00000000
        /*0030*/ 	.short	0x0002
        /*0032*/ 	.short	0x0010
        /*0034*/ 	.byte	0x00, 0xf4, 0x21, 0x00


	//----- nvinfo : EIATTR_KPARAM_INFO
	.align		4
.L_15:
        /*0038*/ 	.byte	0x04, 0x17
        /*003a*/ 	.short	(.L_17 - .L_16)
.L_16:
        /*003c*/ 	.word	0x00000000
        /*0040*/ 	.short	0x0001
        /*0042*/ 	.short	0x0008
        /*0044*/ 	.byte	0x00, 0xf4, 0x21, 0x00


	//----- nvinfo : EIATTR_KPARAM_INFO
	.align		4
.L_17:
        /*0048*/ 	.byte	0x04, 0x17
        /*004a*/ 	.short	(.L_19 - .L_18)
.L_18:
        /*004c*/ 	.word	0x00000000
        /*0050*/ 	.short	0x0000
        /*0052*/ 	.short	0x0000
        /*0054*/ 	.byte	0x00, 0xf4, 0x21, 0x00


	//----- nvinfo : EIATTR_SPARSE_MMA_MASK
	.align		4
.L_19:
        /*0058*/ 	.byte	0x03, 0x50
        /*005a*/ 	.short	0x0000


	//----- nvinfo : EIATTR_MAXREG_COUNT
	.align		4
        /*005c*/ 	.byte	0x03, 0x1b
        /*005e*/ 	.short	0x00ff


	//----- nvinfo : EIATTR_EXIT_INSTR_OFFSETS
	.align		4
        /*0060*/ 	.byte	0x04, 0x1c
        /*0062*/ 	.short	(.L_21 - .L_20)


	//   ....[0]....
.L_20:
        /*0064*/ 	.word	0x00000320


	//   ....[1]....
        /*0068*/ 	.word	0x00000380


	//----- nvinfo : EIATTR_REQNTID
	.align		4
.L_21:
        /*006c*/ 	.byte	0x04, 0x10
        /*006e*/ 	.short	(.L_23 - .L_22)
.L_22:
        /*0070*/ 	.word	0x00000020
        /*0074*/ 	.word	0x00000001
        /*0078*/ 	.word	0x00000001


	//----- nvinfo : EIATTR_CBANK_PARAM_SIZE
	.align		4
.L_23:
        /*007c*/ 	.byte	0x03, 0x19
        /*007e*/ 	.short	0x0020


	//----- nvinfo : EIATTR_PARAM_CBANK
	.align		4
        /*0080*/ 	.byte	0x04, 0x0a
        /*0082*/ 	.short	(.L_25 - .L_24)
	.align		4
.L_24:
        /*0084*/ 	.word	index@(.nv.constant0.triton_poi_fused_clone_1)
        /*0088*/ 	.short	0x0210
        /*008a*/ 	.short	0x0020


	//----- nvinfo : EIATTR_SW_WAR
	.align		4
.L_25:
        /*008c*/ 	.byte	0x04, 0x36
        /*008e*/ 	.short	(.L_27 - .L_26)
.L_26:
        /*0090*/ 	.word	0x00000008
.L_27:


//--------------------- .nv.callgraph             --------------------------
	.section	.nv.callgraph,"",@"SHT_CUDA_CALLGRAPH"
	.align	4
	.sectionentsize	8
	.align		4
        /*0000*/ 	.word	0x00000000
	.align		4
        /*0004*/ 	.word	0xffffffff
	.align		4
        /*0008*/ 	.word	0x00000000
	.align		4
        /*000c*/ 	.word	0xfffffffe
	.align		4
        /*0010*/ 	.word	0x00000000
	.align		4
        /*0014*/ 	.word	0xfffffffd
	.align		4
        /*0018*/ 	.word	0x00000000
	.align		4
        /*001c*/ 	.word	0xfffffffc


//--------------------- .text.triton_poi_fused_clone_1 --------------------------
	.section	.text.triton_poi_fused_clone_1,"ax",@progbits
	.sectionflags	@"SHF_BARRIERS=1"
	.align	128
        .global         triton_poi_fused_clone_1
        .type           triton_poi_fused_clone_1,@function
        .size           triton_poi_fused_clone_1,(.L_x_1 - triton_poi_fused_clone_1)
        .other          triton_poi_fused_clone_1,@"STO_CUDA_ENTRY STV_DEFAULT"
triton_poi_fused_clone_1:
.text.triton_poi_fused_clone_1:
[----:B------:R-:W0:Y:S02]  /*0000*/  LDC R1, c[0x0][0x28] ;  /* 0x00000a00ff017b82 */ /* 0x000e240000000800 */
[----:B------:R-:W1:Y:S01]  /*0010*/  S2R R0, SR_CTAID.Y ;  /* 0x0000000000007919 */ /* 0x000e620000002600 */
[----:B------:R-:W2:Y:S01]  /*0020*/  LDC.64 R4, c[0x0][0x218] ;  /* 0x00008600ff047b82 */ /* 0x000ea20000000a00 */
[----:B------:R-:W-:Y:S01]  /*0030*/  ULDC.64 UR6, c[0x0][0x208] ;  /* 0x0000820000067ab9 */ /* 0x000fe20000000a00 */
[----:B------:R-:W3:Y:S01]  /*0040*/  S2R R13, SR_TID.X ;  /* 0x00000000000d7919 */ /* 0x000ee20000002100 */
[----:B------:R-:W4:Y:S05]  /*0050*/  S2R R8, SR_CTAID.X ;  /* 0x0000000000087919 */ /* 0x000f2a0000002500 */
[----:B------:R-:W5:Y:S01]  /*0060*/  LDC.64 R2, c[0x0][0x210] ;  /* 0x00008400ff027b82 */ /* 0x000f620000000a00 */
[----:B-1----:R-:W-:Y:S01]  /*0070*/  IMAD.SHL.U32 R0, R0, 0x8, RZ ;  /* 0x0000000800007824 */ /* 0x002fe200078e00ff */
[----:B---3--:R-:W-:-:S04]  /*0080*/  SHF.R.U32.HI R9, RZ, 0x3, R13 ;  /* 0x00000003ff097819 */ /* 0x008fc8000001160d */
[----:B------:R-:W-:Y:S01]  /*0090*/  LOP3.LUT R6, R0, 0x7, R13, 0xf8, !PT ;  /* 0x0000000700067812 */ /* 0x000fe200078ef80d */
[----:B----4-:R-:W-:Y:S01]  /*00a0*/  IMAD.SHL.U32 R8, R8, 0x4, RZ ;  /* 0x0000000408087824 */ /* 0x010fe200078e00ff */
[----:B------:R-:W-:Y:S02]  /*00b0*/  SGXT.U32 R9, R9, 0x2 ;  /* 0x000000020909781a */ /* 0x000fe40000000000 */
[----:B------:R-:W-:Y:S02]  /*00c0*/  SHF.R.S32.HI R7, RZ, 0x1f, R6 ;  /* 0x0000001fff077819 */ /* 0x000fe40000011406 */
[----:B------:R-:W-:Y:S02]  /*00d0*/  ISETP.GE.AND P1, PT, R6, 0x10, PT ;  /* 0x000000100600780c */ /* 0x000fe40003f26270 */
[----:B------:R-:W-:Y:S02]  /*00e0*/  LEA.HI R10, R7, R6, RZ, 0x2 ;  /* 0x00000006070a7211 */ /* 0x000fe400078f10ff */
[----:B------:R-:W-:-:S02]  /*00f0*/  LOP3.LUT R7, R8, R9, RZ, 0xfc, !PT ;  /* 0x0000000908077212 */ /* 0x000fc400078efcff */
[----:B------:R-:W-:Y:S02]  /*0100*/  LOP3.LUT R11, R10, 0xfffffffc, RZ, 0xc0, !PT ;  /* 0xfffffffc0a0b7812 */ /* 0x000fe400078ec0ff */
[C---:B------:R-:W-:Y:S02]  /*0110*/  ISETP.GE.AND P0, PT, R7.reuse, 0x4, PT ;  /* 0x000000040700780c */ /* 0x040fe40003f06270 */
[----:B------:R-:W-:Y:S01]  /*0120*/  SHF.R.S32.HI R10, RZ, 0x2, R10 ;  /* 0x00000002ff0a7819 */ /* 0x000fe2000001140a */
[C---:B------:R-:W-:Y:S01]  /*0130*/  IMAD.IADD R11, R6.reuse, 0x1, -R11 ;  /* 0x00000001060b7824 */ /* 0x040fe200078e0a0b */
[----:B------:R-:W-:Y:S01]  /*0140*/  ISETP.LT.AND P0, PT, R6, 0x10, !P0 ;  /* 0x000000100600780c */ /* 0x000fe20004701270 */
[----:B------:R-:W-:Y:S02]  /*0150*/  IMAD.MOV.U32 R6, RZ, RZ, RZ ;  /* 0x000000ffff067224 */ /* 0x000fe400078e00ff */
[----:B------:R-:W-:Y:S02]  /*0160*/  IMAD R7, R7, 0xc, R11 ;  /* 0x0000000c07077824 */ /* 0x000fe400078e020b */
[----:B--2---:R-:W-:-:S04]  /*0170*/  IMAD.WIDE R4, R11, 0x4, R4 ;  /* 0x000000040b047825 */ /* 0x004fc800078e0204 */
[----:B------:R-:W-:Y:S02]  /*0180*/  IMAD R7, R10, 0x30, R7 ;  /* 0x000000300a077824 */ /* 0x000fe400078e0207 */
[----:B------:R-:W-:Y:S02]  /*0190*/  IMAD.MOV.U32 R11, RZ, RZ, RZ ;  /* 0x000000ffff0b7224 */ /* 0x000fe400078e00ff */
[----:B-----5:R-:W-:-:S04]  /*01a0*/  IMAD.WIDE R2, R7, 0x4, R2 ;  /* 0x0000000407027825 */ /* 0x020fc800078e0202 */
[----:B------:R-:W2:Y:S04]  /*01b0*/  @!P1 LDG.E.EL R11, desc[UR6][R4.64] ;  /* 0x00000006040b9981 */ /* 0x000ea8000c2e1900 */
[----:B------:R1:W2:Y:S01]  /*01c0*/  @P0 LDG.E.EL R6, desc[UR6][R2.64] ;  /* 0x0000000602060981 */ /* 0x0002a2000c2e1900 */
[----:B------:R-:W3:Y:S01]  /*01d0*/  S2UR UR5, SR_CgaCtaId ;  /* 0x00000000000579c3 */ /* 0x000ee20000008800 */
[----:B------:R-:W-:Y:S01]  /*01e0*/  IMAD.SHL.U32 R7, R13, 0x4, RZ ;  /* 0x000000040d077824 */ /* 0x000fe200078e00ff */
[----:B------:R-:W-:Y:S01]  /*01f0*/  UMOV UR4, 0x400 ;  /* 0x0000040000047882 */ /* 0x000fe20000000000 */
[----:B------:R-:W-:Y:S02]  /*0200*/  SHF.R.U32.HI R12, RZ, 0x2, R13 ;  /* 0x00000002ff0c7819 */ /* 0x000fe4000001160d */
[----:B------:R-:W-:-:S02]  /*0210*/  LOP3.LUT R8, R8, 0x3, R13, 0xf8, !PT ;  /* 0x0000000308087812 */ /* 0x000fc400078ef80d */
[----:B------:R-:W-:Y:S02]  /*0220*/  LOP3.LUT R10, R7, 0x1c, RZ, 0xc0, !PT ;  /* 0x0000001c070a7812 */ /* 0x000fe400078ec0ff */
[----:B------:R-:W-:Y:S02]  /*0230*/  SGXT.U32 R7, R12, 0x3 ;  /* 0x000000030c07781a */ /* 0x000fe40000000000 */
[----:B------:R-:W-:Y:S02]  /*0240*/  LOP3.LUT R9, R10, R9, RZ, 0xfc, !PT ;  /* 0x000000090a097212 */ /* 0x000fe400078efcff */
[----:B------:R-:W-:Y:S02]  /*0250*/  LOP3.LUT R7, R0, R7, RZ, 0xfc, !PT ;  /* 0x0000000700077212 */ /* 0x000fe400078efcff */
[----:B------:R-:W-:Y:S02]  /*0260*/  ISETP.GE.AND P0, PT, R8, 0x4, PT ;  /* 0x000000040800780c */ /* 0x000fe40003f06270 */
[----:B-1----:R-:W-:-:S02]  /*0270*/  LOP3.LUT R2, R13, 0x1c, RZ, 0xc0, !PT ;  /* 0x0000001c0d027812 */ /* 0x002fc400078ec0ff */
[----:B------:R-:W-:Y:S02]  /*0280*/  ISETP.LT.AND P0, PT, R7, 0x10, !P0 ;  /* 0x000000100700780c */ /* 0x000fe40004701270 */
[----:B------:R-:W-:Y:S01]  /*0290*/  LOP3.LUT R0, R13, 0x1f, RZ, 0xc0, !PT ;  /* 0x0000001f0d007812 */ /* 0x000fe200078ec0ff */
[----:B---3--:R-:W-:-:S06]  /*02a0*/  UPRMT UR4, UR5, 0x654, UR4 ;  /* 0x0000065405047896 */ /* 0x008fcc0008000004 */
[----:B------:R-:W-:Y:S02]  /*02b0*/  VIADD R10, R10, UR4 ;  /* 0x000000040a0a7c36 */ /* 0x000fe40008000000 */
[----:B------:R-:W-:Y:S02]  /*02c0*/  VIADD R3, R2, UR4 ;  /* 0x0000000402037c36 */ /* 0x000fe40008000000 */
[----:B------:R-:W-:Y:S02]  /*02d0*/  IMAD R9, R9, 0x4, R10 ;  /* 0x0000000409097824 */ /* 0x000fe400078e020a */
[----:B------:R-:W-:Y:S02]  /*02e0*/  IMAD R0, R0, 0x4, R3 ;  /* 0x0000000400007824 */ /* 0x000fe400078e0203 */
[----:B--2---:R-:W-:-:S05]  /*02f0*/  FADD R6, R11, R6 ;  /* 0x000000060b067221 */ /* 0x004fca0000000000 */
[----:B------:R1:W-:Y:S01]  /*0300*/  STS [R9], R6 ;  /* 0x0000000609007388 */ /* 0x0003e20000000800 */
[----:B------:R-:W-:Y:S06]  /*0310*/  BAR.SYNC.DEFER_BLOCKING 0x0 ;  /* 0x0000000000007b1d */ /* 0x000fec0000010000 */
[----:B-1----:R-:W-:Y:S05]  /*0320*/  @!P0 EXIT ;  /* 0x000000000000894d */ /* 0x002fea0003800000 */
[----:B------:R-:W0:Y:S01]  /*0330*/  LDS R5, [R0] ;  /* 0x0000000000057984 */ /* 0x000e220000000800 */
[----:B------:R-:W1:Y:S01]  /*0340*/  LDC.64 R2, c[0x0][0x220] ;  /* 0x00008800ff027b82 */ /* 0x000e620000000a00 */
[----:B------:R-:W-:-:S04]  /*0350*/  IMAD R7, R7, 0x4, R8 ;  /* 0x0000000407077824 */ /* 0x000fc800078e0208 */
[----:B-1----:R-:W-:-:S05]  /*0360*/  IMAD.WIDE R2, R7, 0x4, R2 ;  /* 0x0000000407027825 */ /* 0x002fca00078e0202 */
[----:B0-----:R-:W-:Y:S01]  /*0370*/  STG.E desc[UR6][R2.64], R5 ;  /* 0x0000000502007986 */ /* 0x001fe2000c101906 */
[----:B------:R-:W-:Y:S05]  /*0380*/  EXIT ;  /* 0x000000000000794d */ /* 0x000fea0003800000 */
.L_x_0:
[----:B------:R-:W-:-:S00]  /*0390*/  BRA `(.L_x_0) ;  /* 0xfffffffc00fc7947 */ /* 0x000fc0000383ffff */
[----:B------:R-:W-:-:S00]  /*03a0*/  NOP ;  /* 0x0000000000007918 */ /* 0x000fc00000000000 */
        /* <DEDUP_REMOVED lines=13> */
.L_x_1:


//--------------------- .nv.shared.triton_poi_fused_clone_1 --------------------------
	.section	.nv.shared.triton_poi_fused_clone_1,"aw",@nobits
	.sectionflags	@""
	.align	16
	.zero		1024


//--------------------- .nv.constant0.triton_poi_fused_clone_1 --------------------------
	.section	.nv.constant0.triton_poi_fused_clone_1,"a",@progbits
	.sectionflags	@""
	.align	4
.nv.constant0.triton_poi_fused_clone_1:
	.zero		560
